//
// Generated by NVIDIA NVVM Compiler
//
// Compiler Build ID: CL-36424714
// Cuda compilation tools, release 13.0, V13.0.88
// Based on NVVM 20.0.0
//

.version 9.0
.target sm_100
.address_size 64

	// .globl	_Z13pad4D_kernel4PKfiiiPfiiii

.visible .entry _Z13pad4D_kernel4PKfiiiPfiiii(
	.param .u64 .ptr .align 1 _Z13pad4D_kernel4PKfiiiPfiiii_param_0,
	.param .u32 _Z13pad4D_kernel4PKfiiiPfiiii_param_1,
	.param .u32 _Z13pad4D_kernel4PKfiiiPfiiii_param_2,
	.param .u32 _Z13pad4D_kernel4PKfiiiPfiiii_param_3,
	.param .u64 .ptr .align 1 _Z13pad4D_kernel4PKfiiiPfiiii_param_4,
	.param .u32 _Z13pad4D_kernel4PKfiiiPfiiii_param_5,
	.param .u32 _Z13pad4D_kernel4PKfiiiPfiiii_param_6,
	.param .u32 _Z13pad4D_kernel4PKfiiiPfiiii_param_7,
	.param .u32 _Z13pad4D_kernel4PKfiiiPfiiii_param_8
)
{
	.reg .pred 	%p<3>;
	.reg .b32 	%r<31>;
	.reg .b32 	%f<5>;
	.reg .b64 	%rd<9>;

	ld.param.u64 	%rd3, [_Z13pad4D_kernel4PKfiiiPfiiii_param_0];
	ld.param.u32 	%r6, [_Z13pad4D_kernel4PKfiiiPfiiii_param_1];
	ld.param.u32 	%r7, [_Z13pad4D_kernel4PKfiiiPfiiii_param_2];
	ld.param.u32 	%r8, [_Z13pad4D_kernel4PKfiiiPfiiii_param_3];
	ld.param.u64 	%rd4, [_Z13pad4D_kernel4PKfiiiPfiiii_param_4];
	ld.param.u32 	%r9, [_Z13pad4D_kernel4PKfiiiPfiiii_param_5];
	ld.param.u32 	%r10, [_Z13pad4D_kernel4PKfiiiPfiiii_param_6];
	ld.param.u32 	%r11, [_Z13pad4D_kernel4PKfiiiPfiiii_param_7];
	ld.param.u32 	%r12, [_Z13pad4D_kernel4PKfiiiPfiiii_param_8];
	mov.u32 	%r13, %ctaid.x;
	mov.u32 	%r1, %ntid.x;
	mov.u32 	%r14, %tid.x;
	mad.lo.s32 	%r15, %r13, %r1, %r14;
	shl.b32 	%r30, %r15, 2;
	setp.ge.s32 	%p1, %r30, %r12;
	@%p1 bra 	$L__BB0_3;
	mov.u32 	%r16, %nctaid.x;
	mul.lo.s32 	%r17, %r16, %r1;
	shl.b32 	%r3, %r17, 2;
	cvta.to.global.u64 	%rd1, %rd3;
	cvta.to.global.u64 	%rd2, %rd4;
$L__BB0_2:
	div.s32 	%r18, %r30, %r6;
	mul.lo.s32 	%r19, %r18, %r6;
	sub.s32 	%r20, %r30, %r19;
	div.s32 	%r21, %r20, %r7;
	mul.lo.s32 	%r22, %r21, %r7;
	sub.s32 	%r23, %r20, %r22;
	div.s32 	%r24, %r23, %r8;
	mul.lo.s32 	%r25, %r24, %r8;
	sub.s32 	%r26, %r23, %r25;
	mad.lo.s32 	%r27, %r18, %r9, %r21;
	mad.lo.s32 	%r28, %r27, %r10, %r24;
	mad.lo.s32 	%r29, %r28, %r11, %r26;
	mul.wide.s32 	%rd5, %r30, 4;
	add.s64 	%rd6, %rd1, %rd5;
	ld.global.nc.v4.f32 	{%f1, %f2, %f3, %f4}, [%rd6];
	mul.wide.s32 	%rd7, %r29, 4;
	add.s64 	%rd8, %rd2, %rd7;
	st.global.f32 	[%rd8], %f1;
	st.global.f32 	[%rd8+4], %f2;
	st.global.f32 	[%rd8+8], %f3;
	st.global.f32 	[%rd8+12], %f4;
	add.s32 	%r30, %r30, %r3;
	setp.lt.s32 	%p2, %r30, %r12;
	@%p2 bra 	$L__BB0_2;
$L__BB0_3:
	ret;

}
	// .globl	_Z19pad4D_kernel4_pc04xPKfiiiPfiiii
.visible .entry _Z19pad4D_kernel4_pc04xPKfiiiPfiiii(
	.param .u64 .ptr .align 1 _Z19pad4D_kernel4_pc04xPKfiiiPfiiii_param_0,
	.param .u32 _Z19pad4D_kernel4_pc04xPKfiiiPfiiii_param_1,
	.param .u32 _Z19pad4D_kernel4_pc04xPKfiiiPfiiii_param_2,
	.param .u32 _Z19pad4D_kernel4_pc04xPKfiiiPfiiii_param_3,
	.param .u64 .ptr .align 1 _Z19pad4D_kernel4_pc04xPKfiiiPfiiii_param_4,
	.param .u32 _Z19pad4D_kernel4_pc04xPKfiiiPfiiii_param_5,
	.param .u32 _Z19pad4D_kernel4_pc04xPKfiiiPfiiii_param_6,
	.param .u32 _Z19pad4D_kernel4_pc04xPKfiiiPfiiii_param_7,
	.param .u32 _Z19pad4D_kernel4_pc04xPKfiiiPfiiii_param_8
)
{
	.reg .pred 	%p<3>;
	.reg .b32 	%r<34>;
	.reg .b32 	%f<5>;
	.reg .b64 	%rd<9>;

	ld.param.u64 	%rd3, [_Z19pad4D_kernel4_pc04xPKfiiiPfiiii_param_0];
	ld.param.u32 	%r8, [_Z19pad4D_kernel4_pc04xPKfiiiPfiiii_param_1];
	ld.param.u32 	%r9, [_Z19pad4D_kernel4_pc04xPKfiiiPfiiii_param_2];
	ld.param.u32 	%r10, [_Z19pad4D_kernel4_pc04xPKfiiiPfiiii_param_3];
	ld.param.u64 	%rd4, [_Z19pad4D_kernel4_pc04xPKfiiiPfiiii_param_4];
	ld.param.u32 	%r11, [_Z19pad4D_kernel4_pc04xPKfiiiPfiiii_param_5];
	ld.param.u32 	%r12, [_Z19pad4D_kernel4_pc04xPKfiiiPfiiii_param_6];
	ld.param.u32 	%r13, [_Z19pad4D_kernel4_pc04xPKfiiiPfiiii_param_7];
	ld.param.u32 	%r14, [_Z19pad4D_kernel4_pc04xPKfiiiPfiiii_param_8];
	mov.u32 	%r15, %ctaid.x;
	mov.u32 	%r1, %ntid.x;
	mov.u32 	%r16, %tid.x;
	mad.lo.s32 	%r17, %r15, %r1, %r16;
	shl.b32 	%r33, %r17, 2;
	setp.ge.s32 	%p1, %r33, %r14;
	@%p1 bra 	$L__BB1_3;
	neg.s32 	%r3, %r8;
	neg.s32 	%r4, %r9;
	mov.u32 	%r18, %nctaid.x;
	mul.lo.s32 	%r19, %r18, %r1;
	shl.b32 	%r5, %r19, 2;
	cvta.to.global.u64 	%rd1, %rd3;
	cvta.to.global.u64 	%rd2, %rd4;
$L__BB1_2:
	mul.wide.s32 	%rd5, %r33, 4;
	add.s64 	%rd6, %rd1, %rd5;
	div.s32 	%r20, %r33, %r8;
	mad.lo.s32 	%r21, %r3, %r20, %r33;
	div.s32 	%r22, %r21, %r9;
	mul.lo.s32 	%r23, %r22, %r9;
	mad.lo.s32 	%r24, %r4, %r22, %r21;
	div.s32 	%r25, %r24, %r10;
	mul.lo.s32 	%r26, %r25, %r10;
	mad.lo.s32 	%r27, %r20, %r11, %r22;
	mad.lo.s32 	%r28, %r27, %r12, %r25;
	mul.lo.s32 	%r29, %r28, %r13;
	sub.s32 	%r30, %r29, %r26;
	sub.s32 	%r31, %r30, %r23;
	add.s32 	%r32, %r21, %r31;
	mul.wide.s32 	%rd7, %r32, 4;
	add.s64 	%rd8, %rd2, %rd7;
	ld.global.nc.v4.f32 	{%f1, %f2, %f3, %f4}, [%rd6];
	st.global.v4.f32 	[%rd8], {%f1, %f2, %f3, %f4};
	add.s32 	%r33, %r33, %r5;
	setp.lt.s32 	%p2, %r33, %r14;
	@%p2 bra 	$L__BB1_2;
$L__BB1_3:
	ret;

}


// ===== COMPILED SASS (sm_100) =====

	.target	sm_100

	.elftype	@"ET_EXEC"


//--------------------- .note.nv.tkinfo           --------------------------
	.section	.note.nv.tkinfo,"",@"SHT_NOTE"
	.sectionflags	@"SHF_NOTE_NV_TKINFO"
	.tkinfo
        /*0018*/ 	.word	0x00000002
        /*0030*/ 	.string	""
        /*0030*/ 	.string	"ptxas"
        /*0030*/ 	.string	"Cuda compilation tools, release 13.0, V13.0.88"
        /*0030*/ 	.string	"Build cuda_13.0.r13.0/compiler.36424714_0"
        /*0030*/ 	.string	"-arch sm_100 -m 64 "



//--------------------- .note.nv.cuinfo           --------------------------
	.section	.note.nv.cuinfo,"",@"SHT_NOTE"
	.sectionflags	@"SHF_NOTE_NV_CUINFO"
        /*0018*/ 	.short	0x0002
        /*001a*/ 	.short	0x0064
        /*001c*/ 	.short	0x0082
	.zero		2


//--------------------- .nv.info                  --------------------------
	.section	.nv.info,"",@"SHT_CUDA_INFO"
	.align	4


	//----- nvinfo : EIATTR_REGCOUNT
	.align		4
        /*0000*/ 	.byte	0x04, 0x2f
        /*0002*/ 	.short	(.L_1 - .L_0)
	.align		4
.L_0:
        /*0004*/ 	.word	index@(_Z13pad4D_kernel4PKfiiiPfiiii)
        /*0008*/ 	.word	0x0000001c


	//----- nvinfo : EIATTR_FRAME_SIZE
	.align		4
.L_1:
        /*000c*/ 	.byte	0x04, 0x11
        /*000e*/ 	.short	(.L_3 - .L_2)
	.align		4
.L_2:
        /*0010*/ 	.word	index@(_Z13pad4D_kernel4PKfiiiPfiiii)
        /*0014*/ 	.word	0x00000000


	//----- nvinfo : EIATTR_REGCOUNT
	.align		4
.L_3:
        /*0018*/ 	.byte	0x04, 0x2f
        /*001a*/ 	.short	(.L_5 - .L_4)
	.align		4
.L_4:
        /*001c*/ 	.word	index@(_Z19pad4D_kernel4_pc04xPKfiiiPfiiii)
        /*0020*/ 	.word	0x0000001b


	//----- nvinfo : EIATTR_FRAME_SIZE
	.align		4
.L_5:
        /*0024*/ 	.byte	0x04, 0x11
        /*0026*/ 	.short	(.L_7 - .L_6)
	.align		4
.L_6:
        /*0028*/ 	.word	index@(_Z19pad4D_kernel4_pc04xPKfiiiPfiiii)
        /*002c*/ 	.word	0x00000000


	//----- nvinfo : EIATTR_MIN_STACK_SIZE
	.align		4
.L_7:
        /*0030*/ 	.byte	0x04, 0x12
        /*0032*/ 	.short	(.L_9 - .L_8)
	.align		4
.L_8:
        /*0034*/ 	.word	index@(_Z19pad4D_kernel4_pc04xPKfiiiPfiiii)
        /*0038*/ 	.word	0x00000000


	//----- nvinfo : EIATTR_MIN_STACK_SIZE
	.align		4
.L_9:
        /*003c*/ 	.byte	0x04, 0x12
        /*003e*/ 	.short	(.L_11 - .L_10)
	.align		4
.L_10:
        /*0040*/ 	.word	index@(_Z13pad4D_kernel4PKfiiiPfiiii)
        /*0044*/ 	.word	0x00000000
.L_11:


//--------------------- .nv.compat                --------------------------
	.section	.nv.compat,"",@"SHT_CUDA_COMPAT_INFO"
	.align	4
        /*0000*/ 	.byte	0x02, 0x09, 0x00, 0x00, 0x02, 0x02, 0x01, 0x00, 0x02, 0x05, 0x05, 0x00, 0x03, 0x07, 0x01, 0x01
        /*0010*/ 	.byte	0x02, 0x03, 0x00, 0x00, 0x02, 0x06, 0x01, 0x00, 0x04, 0x0b, 0x08, 0x00, 0x09, 0x00, 0x00, 0x00
        /*0020*/ 	.byte	0x00, 0x00, 0x00, 0x00


//--------------------- .nv.info._Z19pad4D_kernel4_pc04xPKfiiiPfiiii --------------------------
	.section	.nv.info._Z19pad4D_kernel4_pc04xPKfiiiPfiiii,"",@"SHT_CUDA_INFO"
	.sectionflags	@""
	.align	4


	//----- nvinfo : EIATTR_CUDA_API_VERSION
	.align		4
        /*0000*/ 	.byte	0x04, 0x37
        /*0002*/ 	.short	(.L_13 - .L_12)
.L_12:
        /*0004*/ 	.word	0x00000082


	//----- nvinfo : EIATTR_KPARAM_INFO
	.align		4
.L_13:
        /*0008*/ 	.byte	0x04, 0x17
        /*000a*/ 	.short	(.L_15 - .L_14)
.L_14:
        /*000c*/ 	.word	0x00000000
        /*0010*/ 	.short	0x0008
        /*0012*/ 	.short	0x002c
        /*0014*/ 	.byte	0x00, 0xf0, 0x11, 0x00


	//----- nvinfo : EIATTR_KPARAM_INFO
	.align		4
.L_15:
        /*0018*/ 	.byte	0x04, 0x17
        /*001a*/ 	.short	(.L_17 - .L_16)
.L_16:
        /*001c*/ 	.word	0x00000000
        /*0020*/ 	.short	0x0007
        /*0022*/ 	.short	0x0028
        /*0024*/ 	.byte	0x00, 0xf0, 0x11, 0x00


	//----- nvinfo : EIATTR_KPARAM_INFO
	.align		4
.L_17:
        /*0028*/ 	.byte	0x04, 0x17
        /*002a*/ 	.short	(.L_19 - .L_18)
.L_18:
        /*002c*/ 	.word	0x00000000
        /*0030*/ 	.short	0x0006
        /*0032*/ 	.short	0x0024
        /*0034*/ 	.byte	0x00, 0xf0, 0x11, 0x00


	//----- nvinfo : EIATTR_KPARAM_INFO
	.align		4
.L_19:
        /*0038*/ 	.byte	0x04, 0x17
        /*003a*/ 	.short	(.L_21 - .L_20)
.L_20:
        /*003c*/ 	.word	0x00000000
        /*0040*/ 	.short	0x0005
        /*0042*/ 	.short	0x0020
        /*0044*/ 	.byte	0x00, 0xf0, 0x11, 0x00


	//----- nvinfo : EIATTR_KPARAM_INFO
	.align		4
.L_21:
        /*0048*/ 	.byte	0x04, 0x17
        /*004a*/ 	.short	(.L_23 - .L_22)
.L_22:
        /*004c*/ 	.word	0x00000000
        /*0050*/ 	.short	0x0004
        /*0052*/ 	.short	0x0018
        /*0054*/ 	.byte	0x00, 0xf5, 0x21, 0x00


	//----- nvinfo : EIATTR_KPARAM_INFO
	.align		4
.L_23:
        /*0058*/ 	.byte	0x04, 0x17
        /*005a*/ 	.short	(.L_25 - .L_24)
.L_24:
        /*005c*/ 	.word	0x00000000
        /*0060*/ 	.short	0x0003
        /*0062*/ 	.short	0x0010
        /*0064*/ 	.byte	0x00, 0xf0, 0x11, 0x00


	//----- nvinfo : EIATTR_KPARAM_INFO
	.align		4
.L_25:
        /*0068*/ 	.byte	0x04, 0x17
        /*006a*/ 	.short	(.L_27 - .L_26)
.L_26:
        /*006c*/ 	.word	0x00000000
        /*0070*/ 	.short	0x0002
        /*0072*/ 	.short	0x000c
        /*0074*/ 	.byte	0x00, 0xf0, 0x11, 0x00


	//----- nvinfo : EIATTR_KPARAM_INFO
	.align		4
.L_27:
        /*0078*/ 	.byte	0x04, 0x17
        /*007a*/ 	.short	(.L_29 - .L_28)
.L_28:
        /*007c*/ 	.word	0x00000000
        /*0080*/ 	.short	0x0001
        /*0082*/ 	.short	0x0008
        /*0084*/ 	.byte	0x00, 0xf0, 0x11, 0x00


	//----- nvinfo : EIATTR_KPARAM_INFO
	.align		4
.L_29:
        /*0088*/ 	.byte	0x04, 0x17
        /*008a*/ 	.short	(.L_31 - .L_30)
.L_30:
        /*008c*/ 	.word	0x00000000
        /*0090*/ 	.short	0x0000
        /*0092*/ 	.short	0x0000
        /*0094*/ 	.byte	0x00, 0xf5, 0x21, 0x00


	//----- nvinfo : EIATTR_SPARSE_MMA_MASK
	.align		4
.L_31:
        /*0098*/ 	.byte	0x03, 0x50
        /*009a*/ 	.short	0x0000


	//----- nvinfo : EIATTR_MAXREG_COUNT
	.align		4
        /*009c*/ 	.byte	0x03, 0x1b
        /*009e*/ 	.short	0x00ff


	//----- nvinfo : EIATTR_MERCURY_ISA_VERSION
	.align		4
        /*00a0*/ 	.byte	0x03, 0x5f
        /*00a2*/ 	.short	0x0101


	//----- nvinfo : EIATTR_VRC_CTA_INIT_COUNT
	.align		4
        /*00a4*/ 	.byte	0x02, 0x4a
	.zero		1
	.zero		1


	//----- nvinfo : EIATTR_EXIT_INSTR_OFFSETS
	.align		4
        /*00a8*/ 	.byte	0x04, 0x1c
        /*00aa*/ 	.short	(.L_33 - .L_32)


	//   ....[0]....
.L_32:
        /*00ac*/ 	.word	0x00000080


	//   ....[1]....
        /*00b0*/ 	.word	0x00000700


	//----- nvinfo : EIATTR_CRS_STACK_SIZE
	.align		4
.L_33:
        /*00b4*/ 	.byte	0x04, 0x1e
        /*00b6*/ 	.short	(.L_35 - .L_34)
.L_34:
        /*00b8*/ 	.word	0x00000000


	//----- nvinfo : EIATTR_CBANK_PARAM_SIZE
	.align		4
.L_35:
        /*00bc*/ 	.byte	0x03, 0x19
        /*00be*/ 	.short	0x0030


	//----- nvinfo : EIATTR_PARAM_CBANK
	.align		4
        /*00c0*/ 	.byte	0x04, 0x0a
        /*00c2*/ 	.short	(.L_37 - .L_36)
	.align		4
.L_36:
        /*00c4*/ 	.word	index@(.nv.constant0._Z19pad4D_kernel4_pc04xPKfiiiPfiiii)
        /*00c8*/ 	.short	0x0380
        /*00ca*/ 	.short	0x0030


	//----- nvinfo : EIATTR_SW_WAR
	.align		4
.L_37:
        /*00cc*/ 	.byte	0x04, 0x36
        /*00ce*/ 	.short	(.L_39 - .L_38)
.L_38:
        /*00d0*/ 	.word	0x00000008
.L_39:


//--------------------- .nv.info._Z13pad4D_kernel4PKfiiiPfiiii --------------------------
	.section	.nv.info._Z13pad4D_kernel4PKfiiiPfiiii,"",@"SHT_CUDA_INFO"
	.sectionflags	@""
	.align	4


	//----- nvinfo : EIATTR_CUDA_API_VERSION
	.align		4
        /*0000*/ 	.byte	0x04, 0x37
        /*0002*/ 	.short	(.L_41 - .L_40)
.L_40:
        /*0004*/ 	.word	0x00000082


	//----- nvinfo : EIATTR_KPARAM_INFO
	.align		4
.L_41:
        /*0008*/ 	.byte	0x04, 0x17
        /*000a*/ 	.short	(.L_43 - .L_42)
.L_42:
        /*000c*/ 	.word	0x00000000
        /*0010*/ 	.short	0x0008
        /*0012*/ 	.short	0x002c
        /*0014*/ 	.byte	0x00, 0xf0, 0x11, 0x00


	//----- nvinfo : EIATTR_KPARAM_INFO
	.align		4
.L_43:
        /*0018*/ 	.byte	0x04, 0x17
        /*001a*/ 	.short	(.L_45 - .L_44)
.L_44:
        /*001c*/ 	.word	0x00000000
        /*0020*/ 	.short	0x0007
        /*0022*/ 	.short	0x0028
        /*0024*/ 	.byte	0x00, 0xf0, 0x11, 0x00


	//----- nvinfo : EIATTR_KPARAM_INFO
	.align		4
.L_45:
        /*0028*/ 	.byte	0x04, 0x17
        /*002a*/ 	.short	(.L_47 - .L_46)
.L_46:
        /*002c*/ 	.word	0x00000000
        /*0030*/ 	.short	0x0006
        /*0032*/ 	.short	0x0024
        /*0034*/ 	.byte	0x00, 0xf0, 0x11, 0x00


	//----- nvinfo : EIATTR_KPARAM_INFO
	.align		4
.L_47:
        /*0038*/ 	.byte	0x04, 0x17
        /*003a*/ 	.short	(.L_49 - .L_48)
.L_48:
        /*003c*/ 	.word	0x00000000
        /*0040*/ 	.short	0x0005
        /*0042*/ 	.short	0x0020
        /*0044*/ 	.byte	0x00, 0xf0, 0x11, 0x00


	//----- nvinfo : EIATTR_KPARAM_INFO
	.align		4
.L_49:
        /*0048*/ 	.byte	0x04, 0x17
        /*004a*/ 	.short	(.L_51 - .L_50)
.L_50:
        /*004c*/ 	.word	0x00000000
        /*0050*/ 	.short	0x0004
        /*0052*/ 	.short	0x0018
        /*0054*/ 	.byte	0x00, 0xf5, 0x21, 0x00


	//----- nvinfo : EIATTR_KPARAM_INFO
	.align		4
.L_51:
        /*0058*/ 	.byte	0x04, 0x17
        /*005a*/ 	.short	(.L_53 - .L_52)
.L_52:
        /*005c*/ 	.word	0x00000000
        /*0060*/ 	.short	0x0003
        /*0062*/ 	.short	0x0010
        /*0064*/ 	.byte	0x00, 0xf0, 0x11, 0x00


	//----- nvinfo : EIATTR_KPARAM_INFO
	.align		4
.L_53:
        /*0068*/ 	.byte	0x04, 0x17
        /*006a*/ 	.short	(.L_55 - .L_54)
.L_54:
        /*006c*/ 	.word	0x00000000
        /*0070*/ 	.short	0x0002
        /*0072*/ 	.short	0x000c
        /*0074*/ 	.byte	0x00, 0xf0, 0x11, 0x00


	//----- nvinfo : EIATTR_KPARAM_INFO
	.align		4
.L_55:
        /*0078*/ 	.byte	0x04, 0x17
        /*007a*/ 	.short	(.L_57 - .L_56)
.L_56:
        /*007c*/ 	.word	0x00000000
        /*0080*/ 	.short	0x0001
        /*0082*/ 	.short	0x0008
        /*0084*/ 	.byte	0x00, 0xf0, 0x11, 0x00


	//----- nvinfo : EIATTR_KPARAM_INFO
	.align		4
.L_57:
        /*0088*/ 	.byte	0x04, 0x17
        /*008a*/ 	.short	(.L_59 - .L_58)
.L_58:
        /*008c*/ 	.word	0x00000000
        /*0090*/ 	.short	0x0000
        /*0092*/ 	.short	0x0000
        /*0094*/ 	.byte	0x00, 0xf5, 0x21, 0x00


	//----- nvinfo : EIATTR_SPARSE_MMA_MASK
	.align		4
.L_59:
        /*0098*/ 	.byte	0x03, 0x50
        /*009a*/ 	.short	0x0000


	//----- nvinfo : EIATTR_MAXREG_COUNT
	.align		4
        /*009c*/ 	.byte	0x03, 0x1b
        /*009e*/ 	.short	0x00ff


	//----- nvinfo : EIATTR_MERCURY_ISA_VERSION
	.align		4
        /*00a0*/ 	.byte	0x03, 0x5f
        /*00a2*/ 	.short	0x0101


	//----- nvinfo : EIATTR_VRC_CTA_INIT_COUNT
	.align		4
        /*00a4*/ 	.byte	0x02, 0x4a
	.zero		1
	.zero		1


	//----- nvinfo : EIATTR_EXIT_INSTR_OFFSETS
	.align		4
        /*00a8*/ 	.byte	0x04, 0x1c
        /*00aa*/ 	.short	(.L_61 - .L_60)


	//   ....[0]....
.L_60:
        /*00ac*/ 	.word	0x00000080


	//   ....[1]....
        /*00b0*/ 	.word	0x00000710


	//----- nvinfo : EIATTR_CRS_STACK_SIZE
	.align		4
.L_61:
        /*00b4*/ 	.byte	0x04, 0x1e
        /*00b6*/ 	.short	(.L_63 - .L_62)
.L_62:
        /*00b8*/ 	.word	0x00000000


	//----- nvinfo : EIATTR_CBANK_PARAM_SIZE
	.align		4
.L_63:
        /*00bc*/ 	.byte	0x03, 0x19
        /*00be*/ 	.short	0x0030


	//----- nvinfo : EIATTR_PARAM_CBANK
	.align		4
        /*00c0*/ 	.byte	0x04, 0x0a
        /*00c2*/ 	.short	(.L_65 - .L_64)
	.align		4
.L_64:
        /*00c4*/ 	.word	index@(.nv.constant0._Z13pad4D_kernel4PKfiiiPfiiii)
        /*00c8*/ 	.short	0x0380
        /*00ca*/ 	.short	0x0030


	//----- nvinfo : EIATTR_SW_WAR
	.align		4
.L_65:
        /*00cc*/ 	.byte	0x04, 0x36
        /*00ce*/ 	.short	(.L_67 - .L_66)
.L_66:
        /*00d0*/ 	.word	0x00000008
.L_67:


//--------------------- .nv.callgraph             --------------------------
	.section	.nv.callgraph,"",@"SHT_CUDA_CALLGRAPH"
	.align	4
	.sectionentsize	8
	.align		4
        /*0000*/ 	.word	0x00000000
	.align		4
        /*0004*/ 	.word	0xffffffff
	.align		4
        /*0008*/ 	.word	0x00000000
	.align		4
        /*000c*/ 	.word	0xfffffffe
	.align		4
        /*0010*/ 	.word	0x00000000
	.align		4
        /*0014*/ 	.word	0xfffffffd
	.align		4
        /*0018*/ 	.word	0x00000000
	.align		4
        /*001c*/ 	.word	0xfffffffc


//--------------------- .text._Z19pad4D_kernel4_pc04xPKfiiiPfiiii --------------------------
	.section	.text._Z19pad4D_kernel4_pc04xPKfiiiPfiiii,"ax",@progbits
	.align	128
        .global         _Z19pad4D_kernel4_pc04xPKfiiiPfiiii
        .type           _Z19pad4D_kernel4_pc04xPKfiiiPfiiii,@function
        .size           _Z19pad4D_kernel4_pc04xPKfiiiPfiiii,(.L_x_4 - _Z19pad4D_kernel4_pc04xPKfiiiPfiiii)
        .other          _Z19pad4D_kernel4_pc04xPKfiiiPfiiii,@"STO_CUDA_ENTRY STV_DEFAULT"
_Z19pad4D_kernel4_pc04xPKfiiiPfiiii:
.text._Z19pad4D_kernel4_pc04xPKfiiiPfiiii:
[----:B------:R-:W-:Y:S01]  /*0000*/  LDC R1, c[0x0][0x37c] ;  /* 0x0000df00ff017b82 */ /* 0x000fe20000000800 */
[----:B------:R-:W0:Y:S07]  /*0010*/  S2R R0, SR_TID.X ;  /* 0x0000000000007919 */ /* 0x000e2e0000002100 */
[----:B------:R-:W0:Y:S01]  /*0020*/  S2UR UR4, SR_CTAID.X ;  /* 0x00000000000479c3 */ /* 0x000e220000002500 */
[----:B------:R-:W1:Y:S07]  /*0030*/  LDCU UR5, c[0x0][0x3ac] ;  /* 0x00007580ff0577ac */ /* 0x000e6e0008000800 */
[----:B------:R-:W0:Y:S02]  /*0040*/  LDC R17, c[0x0][0x360] ;  /* 0x0000d800ff117b82 */ /* 0x000e240000000800 */
[----:B0-----:R-:W-:-:S04]  /*0050*/  IMAD R0, R17, UR4, R0 ;  /* 0x0000000411007c24 */ /* 0x001fc8000f8e0200 */
[----:B------:R-:W-:-:S05]  /*0060*/  IMAD.SHL.U32 R19, R0, 0x4, RZ ;  /* 0x0000000400137824 */ /* 0x000fca00078e00ff */
[----:B-1----:R-:W-:-:S13]  /*0070*/  ISETP.GE.AND P0, PT, R19, UR5, PT ;  /* 0x0000000513007c0c */ /* 0x002fda000bf06270 */
[----:B------:R-:W-:Y:S05]  /*0080*/  @P0 EXIT ;  /* 0x000000000000094d */ /* 0x000fea0003800000 */
[----:B------:R-:W0:Y:S01]  /*0090*/  LDC R0, c[0x0][0x388] ;  /* 0x0000e200ff007b82 */ /* 0x000e220000000800 */
[----:B------:R-:W1:Y:S01]  /*00a0*/  LDCU UR5, c[0x0][0x390] ;  /* 0x00007200ff0577ac */ /* 0x000e620008000800 */
[----:B------:R-:W2:Y:S06]  /*00b0*/  LDCU UR4, c[0x0][0x370] ;  /* 0x00006e00ff0477ac */ /* 0x000eac0008000800 */
[----:B------:R-:W3:Y:S01]  /*00c0*/  LDC R12, c[0x0][0x388] ;  /* 0x0000e200ff0c7b82 */ /* 0x000ee20000000800 */
[----:B------:R-:W4:Y:S01]  /*00d0*/  LDCU.64 UR6, c[0x0][0x358] ;  /* 0x00006b00ff0677ac */ /* 0x000f220008000a00 */
[----:B------:R-:W0:Y:S06]  /*00e0*/  LDCU.128 UR8, c[0x0][0x3a0] ;  /* 0x00007400ff0877ac */ /* 0x000e2c0008000c00 */
[----:B------:R-:W3:Y:S01]  /*00f0*/  LDC R13, c[0x0][0x390] ;  /* 0x0000e400ff0d7b82 */ /* 0x000ee20000000800 */
[----:B-1----:R-:W-:-:S02]  /*0100*/  ISETP.NE.AND P0, PT, RZ, UR5, PT ;  /* 0x00000005ff007c0c */ /* 0x002fc4000bf05270 */
[----:B------:R-:W-:Y:S01]  /*0110*/  LOP3.LUT R16, RZ, UR5, RZ, 0x33, !PT ;  /* 0x00000005ff107c12 */ /* 0x000fe2000f8e33ff */
[----:B--2---:R-:W-:Y:S01]  /*0120*/  IMAD R17, R17, UR4, RZ ;  /* 0x0000000411117c24 */ /* 0x004fe2000f8e02ff */
[----:B0-----:R-:W-:-:S03]  /*0130*/  IABS R0, R0 ;  /* 0x0000000000007213 */ /* 0x001fc60000000000 */
[----:B------:R-:W0:Y:S01]  /*0140*/  LDC R14, c[0x0][0x38c] ;  /* 0x0000e300ff0e7b82 */ /* 0x000e220000000800 */
[----:B------:R-:W1:Y:S07]  /*0150*/  I2F.RP R6, R0 ;  /* 0x0000000000067306 */ /* 0x000e6e0000209400 */
[----:B------:R-:W2:Y:S08]  /*0160*/  LDC.64 R2, c[0x0][0x380] ;  /* 0x0000e000ff027b82 */ /* 0x000eb00000000a00 */
[----:B------:R-:W0:Y:S01]  /*0170*/  LDC.64 R8, c[0x0][0x398] ;  /* 0x0000e600ff087b82 */ /* 0x000e220000000a00 */
[----:B-1----:R-:W1:Y:S02]  /*0180*/  MUFU.RCP R6, R6 ;  /* 0x0000000600067308 */ /* 0x002e640000001000 */
[----:B-1----:R-:W-:-:S06]  /*0190*/  VIADD R4, R6, 0xffffffe ;  /* 0x0ffffffe06047836 */ /* 0x002fcc0000000000 */
[----:B------:R1:W5:Y:S02]  /*01a0*/  F2I.FTZ.U32.TRUNC.NTZ R5, R4 ;  /* 0x0000000400057305 */ /* 0x000364000021f000 */
[----:B-1----:R-:W-:Y:S01]  /*01b0*/  IMAD.MOV.U32 R4, RZ, RZ, RZ ;  /* 0x000000ffff047224 */ /* 0x002fe200078e00ff */
[----:B-----5:R-:W-:-:S05]  /*01c0*/  IADD3 R15, PT, PT, RZ, -R5, RZ ;  /* 0x80000005ff0f7210 */ /* 0x020fca0007ffe0ff */
[----:B------:R-:W-:-:S04]  /*01d0*/  IMAD R15, R15, R0, RZ ;  /* 0x000000000f0f7224 */ /* 0x000fc800078e02ff */
[----:B0-234-:R-:W-:-:S07]  /*01e0*/  IMAD.HI.U32 R15, R5, R15, R4 ;  /* 0x0000000f050f7227 */ /* 0x01dfce00078e0004 */
.L_x_0:
[----:B0-----:R-:W-:-:S06]  /*01f0*/  IMAD.WIDE R4, R19, 0x4, R2 ;  /* 0x0000000413047825 */ /* 0x001fcc00078e0202 */
[----:B------:R-:W2:Y:S01]  /*0200*/  LDG.E.128.CONSTANT R4, desc[UR6][R4.64] ;  /* 0x0000000604047981 */ /* 0x000ea2000c1e9d00 */
[----:B------:R-:W-:Y:S02]  /*0210*/  IABS R10, R19 ;  /* 0x00000013000a7213 */ /* 0x000fe40000000000 */
[----:B------:R-:W-:Y:S02]  /*0220*/  IABS R18, R14 ;  /* 0x0000000e00127213 */ /* 0x000fe40000000000 */
[----:B------:R-:W-:Y:S01]  /*0230*/  IABS R22, R12 ;  /* 0x0000000c00167213 */ /* 0x000fe20000000000 */
[----:B------:R-:W-:Y:S01]  /*0240*/  IMAD.HI.U32 R20, R15, R10, RZ ;  /* 0x0000000a0f147227 */ /* 0x000fe200078e00ff */
[----:B------:R-:W0:Y:S03]  /*0250*/  I2F.RP R21, R18 ;  /* 0x0000001200157306 */ /* 0x000e260000209400 */
[----:B------:R-:W-:-:S04]  /*0260*/  IMAD.MOV R11, RZ, RZ, -R20 ;  /* 0x000000ffff0b7224 */ /* 0x000fc800078e0a14 */
[----:B------:R-:W-:Y:S01]  /*0270*/  IMAD R11, R22, R11, R10 ;  /* 0x0000000b160b7224 */ /* 0x000fe200078e020a */
[----:B------:R-:W-:-:S04]  /*0280*/  LOP3.LUT R10, R19, R12, RZ, 0x3c, !PT ;  /* 0x0000000c130a7212 */ /* 0x000fc800078e3cff */
[----:B------:R-:W-:Y:S02]  /*0290*/  ISETP.GT.U32.AND P3, PT, R0, R11, PT ;  /* 0x0000000b0000720c */ /* 0x000fe40003f64070 */
[----:B------:R-:W-:Y:S01]  /*02a0*/  ISETP.GE.AND P2, PT, R10, RZ, PT ;  /* 0x000000ff0a00720c */ /* 0x000fe20003f46270 */
[----:B0-----:R-:W0:Y:S01]  /*02b0*/  MUFU.RCP R21, R21 ;  /* 0x0000001500157308 */ /* 0x001e220000001000 */
[----:B------:R-:W-:-:S09]  /*02c0*/  HFMA2 R10, -RZ, RZ, 0, 0 ;  /* 0x00000000ff0a7431 */ /* 0x000fd200000001ff */
[----:B------:R-:W-:Y:S01]  /*02d0*/  @!P3 IADD3 R11, PT, PT, R11, -R22, RZ ;  /* 0x800000160b0bb210 */ /* 0x000fe20007ffe0ff */
[----:B------:R-:W-:Y:S01]  /*02e0*/  @!P3 VIADD R20, R20, 0x1 ;  /* 0x000000011414b836 */ /* 0x000fe20000000000 */
[----:B------:R-:W-:Y:S02]  /*02f0*/  ISETP.NE.AND P3, PT, R12, RZ, PT ;  /* 0x000000ff0c00720c */ /* 0x000fe40003f65270 */
[----:B------:R-:W-:Y:S01]  /*0300*/  ISETP.GE.U32.AND P1, PT, R11, R0, PT ;  /* 0x000000000b00720c */ /* 0x000fe20003f26070 */
[----:B0-----:R-:W-:Y:S02]  /*0310*/  VIADD R11, R21, 0xffffffe ;  /* 0x0ffffffe150b7836 */ /* 0x001fe40000000000 */
[----:B------:R-:W-:-:S04]  /*0320*/  IMAD.MOV R21, RZ, RZ, -R12 ;  /* 0x000000ffff157224 */ /* 0x000fc800078e0a0c */
[----:B------:R-:W0:Y:S06]  /*0330*/  F2I.FTZ.U32.TRUNC.NTZ R11, R11 ;  /* 0x0000000b000b7305 */ /* 0x000e2c000021f000 */
[----:B------:R-:W-:-:S05]  /*0340*/  @P1 IADD3 R20, PT, PT, R20, 0x1, RZ ;  /* 0x0000000114141810 */ /* 0x000fca0007ffe0ff */
[----:B------:R-:W-:Y:S01]  /*0350*/  @!P2 IMAD.MOV R20, RZ, RZ, -R20 ;  /* 0x000000ffff14a224 */ /* 0x000fe200078e0a14 */
[----:B------:R-:W-:Y:S02]  /*0360*/  @!P3 LOP3.LUT R20, RZ, R12, RZ, 0x33, !PT ;  /* 0x0000000cff14b212 */ /* 0x000fe400078e33ff */
[----:B0-----:R-:W-:-:S03]  /*0370*/  IADD3 R23, PT, PT, RZ, -R11, RZ ;  /* 0x8000000bff177210 */ /* 0x001fc60007ffe0ff */
[----:B------:R-:W-:Y:S01]  /*0380*/  IMAD R21, R20, R21, R19 ;  /* 0x0000001514157224 */ /* 0x000fe200078e0213 */
[----:B------:R-:W-:Y:S01]  /*0390*/  LEA R19, R17, R19, 0x2 ;  /* 0x0000001311137211 */ /* 0x000fe200078e10ff */
[----:B------:R-:W-:-:S03]  /*03a0*/  IMAD R23, R23, R18, RZ ;  /* 0x0000001217177224 */ /* 0x000fc600078e02ff */
[----:B------:R-:W-:Y:S01]  /*03b0*/  IABS R22, R21 ;  /* 0x0000001500167213 */ /* 0x000fe20000000000 */
[----:B------:R-:W-:Y:S01]  /*03c0*/  IMAD.HI.U32 R10, R11, R23, R10 ;  /* 0x000000170b0a7227 */ /* 0x000fe200078e000a */
[----:B------:R-:W-:-:S03]  /*03d0*/  IABS R23, R13 ;  /* 0x0000000d00177213 */ /* 0x000fc60000000000 */
[----:B------:R-:W-:Y:S01]  /*03e0*/  IMAD.MOV.U32 R11, RZ, RZ, R22 ;  /* 0x000000ffff0b7224 */ /* 0x000fe200078e0016 */
[----:B------:R-:W-:-:S03]  /*03f0*/  MOV R22, R23 ;  /* 0x0000001700167202 */ /* 0x000fc60000000f00 */
[----:B------:R-:W-:Y:S01]  /*0400*/  IMAD.HI.U32 R10, R10, R11, RZ ;  /* 0x0000000b0a0a7227 */ /* 0x000fe200078e00ff */
[----:B------:R-:W0:Y:S03]  /*0410*/  I2F.RP R23, R22 ;  /* 0x0000001600177306 */ /* 0x000e260000209400 */
[----:B------:R-:W-:-:S04]  /*0420*/  IMAD.MOV R24, RZ, RZ, -R10 ;  /* 0x000000ffff187224 */ /* 0x000fc800078e0a0a */
[----:B------:R-:W-:Y:S02]  /*0430*/  IMAD R11, R18, R24, R11 ;  /* 0x00000018120b7224 */ /* 0x000fe400078e020b */
[----:B------:R-:W-:-:S03]  /*0440*/  IMAD.MOV R24, RZ, RZ, -R14 ;  /* 0x000000ffff187224 */ /* 0x000fc600078e0a0e */
[----:B------:R-:W-:Y:S01]  /*0450*/  ISETP.GT.U32.AND P3, PT, R18, R11, PT ;  /* 0x0000000b1200720c */ /* 0x000fe20003f64070 */
[----:B0-----:R-:W0:-:S12]  /*0460*/  MUFU.RCP R23, R23 ;  /* 0x0000001700177308 */ /* 0x001e180000001000 */
[-C--:B------:R-:W-:Y:S02]  /*0470*/  @!P3 IADD3 R11, PT, PT, R11, -R18.reuse, RZ ;  /* 0x800000120b0bb210 */ /* 0x080fe40007ffe0ff */
[----:B------:R-:W-:Y:S02]  /*0480*/  @!P3 IADD3 R10, PT, PT, R10, 0x1, RZ ;  /* 0x000000010a0ab810 */ /* 0x000fe40007ffe0ff */
[----:B------:R-:W-:Y:S02]  /*0490*/  ISETP.GE.U32.AND P1, PT, R11, R18, PT ;  /* 0x000000120b00720c */ /* 0x000fe40003f26070 */
[----:B------:R-:W-:Y:S01]  /*04a0*/  LOP3.LUT R18, R21, R14, RZ, 0x3c, !PT ;  /* 0x0000000e15127212 */ /* 0x000fe200078e3cff */
[----:B0-----:R-:W-:Y:S01]  /*04b0*/  VIADD R11, R23, 0xffffffe ;  /* 0x0ffffffe170b7836 */ /* 0x001fe20000000000 */
[----:B------:R-:W-:Y:S02]  /*04c0*/  ISETP.NE.AND P3, PT, R14, RZ, PT ;  /* 0x000000ff0e00720c */ /* 0x000fe40003f65270 */
[----:B------:R-:W-:-:S03]  /*04d0*/  ISETP.GE.AND P2, PT, R18, RZ, PT ;  /* 0x000000ff1200720c */ /* 0x000fc60003f46270 */
[----:B------:R-:W0:Y:S04]  /*04e0*/  F2I.FTZ.U32.TRUNC.NTZ R11, R11 ;  /* 0x0000000b000b7305 */ /* 0x000e28000021f000 */
[----:B------:R-:W-:-:S05]  /*04f0*/  @P1 VIADD R10, R10, 0x1 ;  /* 0x000000010a0a1836 */ /* 0x000fca0000000000 */
[----:B------:R-:W-:Y:S01]  /*0500*/  MOV R18, R10 ;  /* 0x0000000a00127202 */ /* 0x000fe20000000f00 */
[----:B------:R-:W-:-:S03]  /*0510*/  HFMA2 R10, -RZ, RZ, 0, 0 ;  /* 0x00000000ff0a7431 */ /* 0x000fc600000001ff */
[----:B------:R-:W-:Y:S02]  /*0520*/  @!P2 IADD3 R18, PT, PT, -R18, RZ, RZ ;  /* 0x000000ff1212a210 */ /* 0x000fe40007ffe1ff */
[----:B------:R-:W-:Y:S01]  /*0530*/  @!P3 LOP3.LUT R18, RZ, R14, RZ, 0x33, !PT ;  /* 0x0000000eff12b212 */ /* 0x000fe200078e33ff */
[----:B0-----:R-:W-:-:S04]  /*0540*/  IMAD.MOV R23, RZ, RZ, -R11 ;  /* 0x000000ffff177224 */ /* 0x001fc800078e0a0b */
[----:B------:R-:W-:Y:S02]  /*0550*/  IMAD R23, R23, R22, RZ ;  /* 0x0000001617177224 */ /* 0x000fe400078e02ff */
[----:B------:R-:W-:Y:S02]  /*0560*/  IMAD R24, R18, R24, R21 ;  /* 0x0000001812187224 */ /* 0x000fe400078e0215 */
[----:B------:R-:W-:-:S03]  /*0570*/  IMAD.HI.U32 R10, R11, R23, R10 ;  /* 0x000000170b0a7227 */ /* 0x000fc600078e000a */
[----:B------:R-:W-:Y:S02]  /*0580*/  IABS R11, R24 ;  /* 0x00000018000b7213 */ /* 0x000fe40000000000 */
[----:B------:R-:W-:-:S03]  /*0590*/  LOP3.LUT R24, R24, R13, RZ, 0x3c, !PT ;  /* 0x0000000d18187212 */ /* 0x000fc600078e3cff */
[----:B------:R-:W-:Y:S01]  /*05a0*/  IMAD.HI.U32 R10, R10, R11, RZ ;  /* 0x0000000b0a0a7227 */ /* 0x000fe200078e00ff */
[----:B------:R-:W-:-:S03]  /*05b0*/  ISETP.GE.AND P3, PT, R24, RZ, PT ;  /* 0x000000ff1800720c */ /* 0x000fc60003f66270 */
[----:B------:R-:W-:-:S04]  /*05c0*/  IMAD.MOV R23, RZ, RZ, -R10 ;  /* 0x000000ffff177224 */ /* 0x000fc800078e0a0a */
[----:B------:R-:W-:-:S05]  /*05d0*/  IMAD R11, R22, R23, R11 ;  /* 0x00000017160b7224 */ /* 0x000fca00078e020b */
[----:B------:R-:W-:-:S13]  /*05e0*/  ISETP.GT.U32.AND P2, PT, R22, R11, PT ;  /* 0x0000000b1600720c */ /* 0x000fda0003f44070 */
[----:B------:R-:W-:Y:S01]  /*05f0*/  @!P2 IADD3 R11, PT, PT, R11, -R22, RZ ;  /* 0x800000160b0ba210 */ /* 0x000fe20007ffe0ff */
[----:B------:R-:W-:-:S03]  /*0600*/  @!P2 VIADD R10, R10, 0x1 ;  /* 0x000000010a0aa836 */ /* 0x000fc60000000000 */
[----:B------:R-:W-:Y:S01]  /*0610*/  ISETP.GE.U32.AND P1, PT, R11, R22, PT ;  /* 0x000000160b00720c */ /* 0x000fe20003f26070 */
[----:B------:R-:W-:Y:S01]  /*0620*/  IMAD R11, R20, UR8, R18 ;  /* 0x00000008140b7c24 */ /* 0x000fe2000f8e0212 */
[----:B------:R-:W-:-:S11]  /*0630*/  IADD3 R18, PT, PT, -R18, RZ, RZ ;  /* 0x000000ff12127210 */ /* 0x000fd60007ffe1ff */
[----:B------:R-:W-:Y:S02]  /*0640*/  @P1 IADD3 R10, PT, PT, R10, 0x1, RZ ;  /* 0x000000010a0a1810 */ /* 0x000fe40007ffe0ff */
[----:B------:R-:W-:-:S03]  /*0650*/  ISETP.GE.AND P1, PT, R19, UR11, PT ;  /* 0x0000000b13007c0c */ /* 0x000fc6000bf26270 */
[----:B------:R-:W-:-:S05]  /*0660*/  @!P3 IMAD.MOV R10, RZ, RZ, -R10 ;  /* 0x000000ffff0ab224 */ /* 0x000fca00078e0a0a */
[----:B------:R-:W-:-:S05]  /*0670*/  SEL R10, R16, R10, !P0 ;  /* 0x0000000a100a7207 */ /* 0x000fca0004000000 */
[----:B------:R-:W-:Y:S02]  /*0680*/  IMAD R11, R11, UR9, R10 ;  /* 0x000000090b0b7c24 */ /* 0x000fe4000f8e020a */
[----:B------:R-:W-:-:S04]  /*0690*/  IMAD R10, R10, R13, RZ ;  /* 0x0000000d0a0a7224 */ /* 0x000fc800078e02ff */
[----:B------:R-:W-:-:S04]  /*06a0*/  IMAD R11, R11, UR10, -R10 ;  /* 0x0000000a0b0b7c24 */ /* 0x000fc8000f8e0a0a */
[----:B------:R-:W-:-:S04]  /*06b0*/  IMAD R10, R14, R18, R11 ;  /* 0x000000120e0a7224 */ /* 0x000fc800078e020b */
[----:B------:R-:W-:-:S04]  /*06c0*/  IMAD.IADD R11, R21, 0x1, R10 ;  /* 0x00000001150b7824 */ /* 0x000fc800078e020a */
[----:B------:R-:W-:-:S05]  /*06d0*/  IMAD.WIDE R10, R11, 0x4, R8 ;  /* 0x000000040b0a7825 */ /* 0x000fca00078e0208 */
[----:B--2---:R0:W-:Y:S01]  /*06e0*/  STG.E.128 desc[UR6][R10.64], R4 ;  /* 0x000000040a007986 */ /* 0x0041e2000c101d06 */
[----:B------:R-:W-:Y:S05]  /*06f0*/  @!P1 BRA `(.L_x_0) ;  /* 0xfffffff800bc9947 */ /* 0x000fea000383ffff */
[----:B------:R-:W-:Y:S05]  /*0700*/  EXIT ;  /* 0x000000000000794d */ /* 0x000fea0003800000 */
.L_x_1:
[----:B------:R-:W-:-:S00]  /*0710*/  BRA `(.L_x_1) ;  /* 0xfffffffc00fc7947 */ /* 0x000fc0000383ffff */
[----:B------:R-:W-:-:S00]  /*0720*/  NOP ;  /* 0x0000000000007918 */ /* 0x000fc00000000000 */
        /* <DEDUP_REMOVED lines=13> */
.L_x_4:


//--------------------- .text._Z13pad4D_kernel4PKfiiiPfiiii --------------------------
	.section	.text._Z13pad4D_kernel4PKfiiiPfiiii,"ax",@progbits
	.align	128
        .global         _Z13pad4D_kernel4PKfiiiPfiiii
        .type           _Z13pad4D_kernel4PKfiiiPfiiii,@function
        .size           _Z13pad4D_kernel4PKfiiiPfiiii,(.L_x_5 - _Z13pad4D_kernel4PKfiiiPfiiii)
        .other          _Z13pad4D_kernel4PKfiiiPfiiii,@"STO_CUDA_ENTRY STV_DEFAULT"
_Z13pad4D_kernel4PKfiiiPfiiii:
.text._Z13pad4D_kernel4PKfiiiPfiiii:
        /* <DEDUP_REMOVED lines=31> */
.L_x_2:
[----:B0-----:R-:W-:-:S06]  /*01f0*/  IMAD.WIDE R4, R19, 0x4, R2 ;  /* 0x0000000413047825 */ /* 0x001fcc00078e0202 */
[----:B------:R-:W2:Y:S01]  /*0200*/  LDG.E.128.CONSTANT R4, desc[UR6][R4.64] ;  /* 0x0000000604047981 */ /* 0x000ea2000c1e9d00 */
[----:B------:R-:W-:Y:S02]  /*0210*/  IABS R10, R19 ;  /* 0x00000013000a7213 */ /* 0x000fe40000000000 */
[----:B------:R-:W-:Y:S02]  /*0220*/  IABS R22, R12 ;  /* 0x0000000c00167213 */ /* 0x000fe40000000000 */
[----:B------:R-:W-:Y:S01]  /*0230*/  IABS R18, R14 ;  /* 0x0000000e00127213 */ /* 0x000fe20000000000 */
[----:B------:R-:W-:-:S03]  /*0240*/  IMAD.HI.U32 R20, R15, R10, RZ ;  /* 0x0000000a0f147227 */ /* 0x000fc600078e00ff */
[----:B------:R-:W0:Y:S01]  /*0250*/  I2F.RP R21, R18 ;  /* 0x0000001200157306 */ /* 0x000e220000209400 */
[----:B------:R-:W-:-:S04]  /*0260*/  IMAD.MOV R11, RZ, RZ, -R20 ;  /* 0x000000ffff0b7224 */ /* 0x000fc800078e0a14 */
[----:B------:R-:W-:Y:S01]  /*0270*/  IMAD R11, R22, R11, R10 ;  /* 0x0000000b160b7224 */ /* 0x000fe200078e020a */
[----:B------:R-:W-:-:S04]  /*0280*/  LOP3.LUT R10, R19, R12, RZ, 0x3c, !PT ;  /* 0x0000000c130a7212 */ /* 0x000fc800078e3cff */
[----:B------:R-:W-:Y:S02]  /*0290*/  ISETP.GT.U32.AND P3, PT, R0, R11, PT ;  /* 0x0000000b0000720c */ /* 0x000fe40003f64070 */
[----:B------:R-:W-:Y:S01]  /*02a0*/  ISETP.GE.AND P2, PT, R10, RZ, PT ;  /* 0x000000ff0a00720c */ /* 0x000fe20003f46270 */
[----:B0-----:R-:W0:Y:S10]  /*02b0*/  MUFU.RCP R21, R21 ;  /* 0x0000001500157308 */ /* 0x001e340000001000 */
[----:B------:R-:W-:Y:S01]  /*02c0*/  @!P3 IADD3 R11, PT, PT, R11, -R22, RZ ;  /* 0x800000160b0bb210 */ /* 0x000fe20007ffe0ff */
[----:B------:R-:W-:Y:S01]  /*02d0*/  @!P3 VIADD R20, R20, 0x1 ;  /* 0x000000011414b836 */ /* 0x000fe20000000000 */
[----:B------:R-:W-:-:S02]  /*02e0*/  ISETP.NE.AND P3, PT, R12, RZ, PT ;  /* 0x000000ff0c00720c */ /* 0x000fc40003f65270 */
[----:B------:R-:W-:Y:S01]  /*02f0*/  ISETP.GE.U32.AND P1, PT, R11, R0, PT ;  /* 0x000000000b00720c */ /* 0x000fe20003f26070 */
[----:B0-----:R-:W-:-:S04]  /*0300*/  VIADD R10, R21, 0xffffffe ;  /* 0x0ffffffe150a7836 */ /* 0x001fc80000000000 */
[----:B------:R0:W1:Y:S08]  /*0310*/  F2I.FTZ.U32.TRUNC.NTZ R11, R10 ;  /* 0x0000000a000b7305 */ /* 0x000070000021f000 */
[----:B------:R-:W-:-:S05]  /*0320*/  @P1 IADD3 R20, PT, PT, R20, 0x1, RZ ;  /* 0x0000000114141810 */ /* 0x000fca0007ffe0ff */
[----:B------:R-:W-:Y:S01]  /*0330*/  @!P2 IMAD.MOV R20, RZ, RZ, -R20 ;  /* 0x000000ffff14a224 */ /* 0x000fe200078e0a14 */
[----:B------:R-:W-:Y:S01]  /*0340*/  @!P3 LOP3.LUT R20, RZ, R12, RZ, 0x33, !PT ;  /* 0x0000000cff14b212 */ /* 0x000fe200078e33ff */
[----:B0-----:R-:W-:-:S03]  /*0350*/  IMAD.MOV.U32 R10, RZ, RZ, RZ ;  /* 0x000000ffff0a7224 */ /* 0x001fc600078e00ff */
[----:B------:R-:W-:Y:S01]  /*0360*/  IADD3 R21, PT, PT, -R20, RZ, RZ ;  /* 0x000000ff14157210 */ /* 0x000fe20007ffe1ff */
[----:B-1----:R-:W-:-:S04]  /*0370*/  IMAD.MOV R23, RZ, RZ, -R11 ;  /* 0x000000ffff177224 */ /* 0x002fc800078e0a0b */
[----:B------:R-:W-:Y:S01]  /*0380*/  IMAD R21, R12, R21, R19 ;  /* 0x000000150c157224 */ /* 0x000fe200078e0213 */
[----:B------:R-:W-:Y:S01]  /*0390*/  LEA R19, R17, R19, 0x2 ;  /* 0x0000001311137211 */ /* 0x000fe200078e10ff */
[----:B------:R-:W-:-:S03]  /*03a0*/  IMAD R23, R23, R18, RZ ;  /* 0x0000001217177224 */ /* 0x000fc600078e02ff */
[----:B------:R-:W-:Y:S01]  /*03b0*/  IABS R22, R21 ;  /* 0x0000001500167213 */ /* 0x000fe20000000000 */
[----:B------:R-:W-:-:S03]  /*03c0*/  IMAD.HI.U32 R10, R11, R23, R10 ;  /* 0x000000170b0a7227 */ /* 0x000fc600078e000a */
[----:B------:R-:W-:Y:S02]  /*03d0*/  MOV R11, R22 ;  /* 0x00000016000b7202 */ /* 0x000fe40000000f00 */
[----:B------:R-:W-:-:S03]  /*03e0*/  IABS R22, R13 ;  /* 0x0000000d00167213 */ /* 0x000fc60000000000 */
[----:B------:R-:W-:Y:S01]  /*03f0*/  IMAD.HI.U32 R10, R10, R11, RZ ;  /* 0x0000000b0a0a7227 */ /* 0x000fe200078e00ff */
[----:B------:R-:W0:Y:S03]  /*0400*/  I2F.RP R24, R22 ;  /* 0x0000001600187306 */ /* 0x000e260000209400 */
[----:B------:R-:W-:-:S04]  /*0410*/  IMAD.MOV R23, RZ, RZ, -R10 ;  /* 0x000000ffff177224 */ /* 0x000fc800078e0a0a */
[----:B------:R-:W-:-:S05]  /*0420*/  IMAD R11, R18, R23, R11 ;  /* 0x00000017120b7224 */ /* 0x000fca00078e020b */
[----:B------:R-:W-:Y:S01]  /*0430*/  ISETP.GT.U32.AND P3, PT, R18, R11, PT ;  /* 0x0000000b1200720c */ /* 0x000fe20003f64070 */
[----:B0-----:R-:W0:-:S12]  /*0440*/  MUFU.RCP R24, R24 ;  /* 0x0000001800187308 */ /* 0x001e180000001000 */
[-C--:B------:R-:W-:Y:S02]  /*0450*/  @!P3 IADD3 R11, PT, PT, R11, -R18.reuse, RZ ;  /* 0x800000120b0bb210 */ /* 0x080fe40007ffe0ff */
[----:B------:R-:W-:Y:S02]  /*0460*/  @!P3 IADD3 R10, PT, PT, R10, 0x1, RZ ;  /* 0x000000010a0ab810 */ /* 0x000fe40007ffe0ff */
[----:B------:R-:W-:Y:S02]  /*0470*/  ISETP.GE.U32.AND P1, PT, R11, R18, PT ;  /* 0x000000120b00720c */ /* 0x000fe40003f26070 */
[----:B------:R-:W-:Y:S02]  /*0480*/  LOP3.LUT R11, R21, R14, RZ, 0x3c, !PT ;  /* 0x0000000e150b7212 */ /* 0x000fe400078e3cff */
[----:B------:R-:W-:Y:S02]  /*0490*/  ISETP.NE.AND P3, PT, R14, RZ, PT ;  /* 0x000000ff0e00720c */ /* 0x000fe40003f65270 */
[----:B------:R-:W-:Y:S01]  /*04a0*/  ISETP.GE.AND P2, PT, R11, RZ, PT ;  /* 0x000000ff0b00720c */ /* 0x000fe20003f46270 */
[----:B0-----:R-:W-:-:S06]  /*04b0*/  VIADD R11, R24, 0xffffffe ;  /* 0x0ffffffe180b7836 */ /* 0x001fcc0000000000 */
[----:B------:R-:W-:Y:S01]  /*04c0*/  @P1 VIADD R10, R10, 0x1 ;  /* 0x000000010a0a1836 */ /* 0x000fe20000000000 */
[----:B------:R-:W0:Y:S04]  /*04d0*/  F2I.FTZ.U32.TRUNC.NTZ R11, R11 ;  /* 0x0000000b000b7305 */ /* 0x000e28000021f000 */
[----:B------:R-:W-:Y:S01]  /*04e0*/  MOV R23, R10 ;  /* 0x0000000a00177202 */ /* 0x000fe20000000f00 */
[----:B------:R-:W-:-:S04]  /*04f0*/  HFMA2 R10, -RZ, RZ, 0, 0 ;  /* 0x00000000ff0a7431 */ /* 0x000fc800000001ff */
[----:B------:R-:W-:Y:S01]  /*0500*/  @!P2 IMAD.MOV R23, RZ, RZ, -R23 ;  /* 0x000000ffff17a224 */ /* 0x000fe200078e0a17 */
[----:B------:R-:W-:-:S05]  /*0510*/  @!P3 LOP3.LUT R23, RZ, R14, RZ, 0x33, !PT ;  /* 0x0000000eff17b212 */ /* 0x000fca00078e33ff */
[--C-:B------:R-:W-:Y:S01]  /*0520*/  IMAD.MOV R18, RZ, RZ, -R23.reuse ;  /* 0x000000ffff127224 */ /* 0x100fe200078e0a17 */
[----:B0-----:R-:W-:Y:S01]  /*0530*/  IADD3 R25, PT, PT, RZ, -R11, RZ ;  /* 0x8000000bff197210 */ /* 0x001fe20007ffe0ff */
[----:B------:R-:W-:Y:S02]  /*0540*/  IMAD R23, R20, UR8, R23 ;  /* 0x0000000814177c24 */ /* 0x000fe4000f8e0217 */
[----:B------:R-:W-:Y:S02]  /*0550*/  IMAD R18, R14, R18, R21 ;  /* 0x000000120e127224 */ /* 0x000fe400078e0215 */
[----:B------:R-:W-:-:S03]  /*0560*/  IMAD R21, R25, R22, RZ ;  /* 0x0000001619157224 */ /* 0x000fc600078e02ff */
[----:B------:R-:W-:Y:S01]  /*0570*/  IABS R24, R18 ;  /* 0x0000001200187213 */ /* 0x000fe20000000000 */
[----:B------:R-:W-:-:S04]  /*0580*/  IMAD.HI.U32 R10, R11, R21, R10 ;  /* 0x000000150b0a7227 */ /* 0x000fc800078e000a */
[----:B------:R-:W-:-:S04]  /*0590*/  IMAD.MOV.U32 R11, RZ, RZ, R24 ;  /* 0x000000ffff0b7224 */ /* 0x000fc800078e0018 */
[----:B------:R-:W-:-:S05]  /*05a0*/  IMAD.HI.U32 R10, R10, R11, RZ ;  /* 0x0000000b0a0a7227 */ /* 0x000fca00078e00ff */
[----:B------:R-:W-:-:S05]  /*05b0*/  IADD3 R21, PT, PT, -R10, RZ, RZ ;  /* 0x000000ff0a157210 */ /* 0x000fca0007ffe1ff */
[----:B------:R-:W-:-:S05]  /*05c0*/  IMAD R11, R22, R21, R11 ;  /* 0x00000015160b7224 */ /* 0x000fca00078e020b */
[----:B------:R-:W-:-:S13]  /*05d0*/  ISETP.GT.U32.AND P2, PT, R22, R11, PT ;  /* 0x0000000b1600720c */ /* 0x000fda0003f44070 */
[----:B------:R-:W-:Y:S01]  /*05e0*/  @!P2 IMAD.IADD R11, R11, 0x1, -R22 ;  /* 0x000000010b0ba824 */ /* 0x000fe200078e0a16 */
[----:B------:R-:W-:-:S04]  /*05f0*/  @!P2 IADD3 R10, PT, PT, R10, 0x1, RZ ;  /* 0x000000010a0aa810 */ /* 0x000fc80007ffe0ff */
[----:B------:R-:W-:Y:S02]  /*0600*/  ISETP.GE.U32.AND P1, PT, R11, R22, PT ;  /* 0x000000160b00720c */ /* 0x000fe40003f26070 */
[----:B------:R-:W-:-:S04]  /*0610*/  LOP3.LUT R11, R18, R13, RZ, 0x3c, !PT ;  /* 0x0000000d120b7212 */ /* 0x000fc800078e3cff */
[----:B------:R-:W-:-:S07]  /*0620*/  ISETP.GE.AND P3, PT, R11, RZ, PT ;  /* 0x000000ff0b00720c */ /* 0x000fce0003f66270 */
[----:B------:R-:W-:Y:S01]  /*0630*/  @P1 VIADD R10, R10, 0x1 ;  /* 0x000000010a0a1836 */ /* 0x000fe20000000000 */
[----:B------:R-:W-:-:S05]  /*0640*/  ISETP.GE.AND P1, PT, R19, UR11, PT ;  /* 0x0000000b13007c0c */ /* 0x000fca000bf26270 */
[----:B------:R-:W-:-:S04]  /*0650*/  @!P3 IADD3 R10, PT, PT, -R10, RZ, RZ ;  /* 0x000000ff0a0ab210 */ /* 0x000fc80007ffe1ff */
[----:B------:R-:W-:-:S05]  /*0660*/  SEL R10, R16, R10, !P0 ;  /* 0x0000000a100a7207 */ /* 0x000fca0004000000 */
[--C-:B------:R-:W-:Y:S02]  /*0670*/  IMAD.MOV R11, RZ, RZ, -R10.reuse ;  /* 0x000000ffff0b7224 */ /* 0x100fe400078e0a0a */
[----:B------:R-:W-:Y:S02]  /*0680*/  IMAD R23, R23, UR9, R10 ;  /* 0x0000000917177c24 */ /* 0x000fe4000f8e020a */
[----:B------:R-:W-:-:S04]  /*0690*/  IMAD R18, R13, R11, R18 ;  /* 0x0000000b0d127224 */ /* 0x000fc800078e0212 */
[----:B------:R-:W-:-:S04]  /*06a0*/  IMAD R11, R23, UR10, R18 ;  /* 0x0000000a170b7c24 */ /* 0x000fc8000f8e0212 */
[----:B------:R-:W-:-:S05]  /*06b0*/  IMAD.WIDE R10, R11, 0x4, R8 ;  /* 0x000000040b0a7825 */ /* 0x000fca00078e0208 */
[----:B--2---:R0:W-:Y:S04]  /*06c0*/  STG.E desc[UR6][R10.64], R4 ;  /* 0x000000040a007986 */ /* 0x0041e8000c101906 */
[----:B------:R0:W-:Y:S04]  /*06d0*/  STG.E desc[UR6][R10.64+0x4], R5 ;  /* 0x000004050a007986 */ /* 0x0001e8000c101906 */
[----:B------:R0:W-:Y:S04]  /*06e0*/  STG.E desc[UR6][R10.64+0x8], R6 ;  /* 0x000008060a007986 */ /* 0x0001e8000c101906 */
[----:B------:R0:W-:Y:S01]  /*06f0*/  STG.E desc[UR6][R10.64+0xc], R7 ;  /* 0x00000c070a007986 */ /* 0x0001e2000c101906 */
[----:B------:R-:W-:Y:S05]  /*0700*/  @!P1 BRA `(.L_x_2) ;  /* 0xfffffff800b89947 */ /* 0x000fea000383ffff */
[----:B------:R-:W-:Y:S05]  /*0710*/  EXIT ;  /* 0x000000000000794d */ /* 0x000fea0003800000 */
.L_x_3:
        /* <DEDUP_REMOVED lines=14> */
.L_x_5:


//--------------------- .nv.shared.reserved.0     --------------------------
	.section	.nv.shared.reserved.0,"aw",@nobits
	.weak		__nv_reservedSMEM_offset_0_alias
	.size		__nv_reservedSMEM_offset_0_alias, 0, 64
	.other		__nv_reservedSMEM_offset_0_alias,@"STO_CUDA_RESERVED_SHARED STV_DEFAULT"
__nv_reservedSMEM_offset_0_alias:
	.zero		0
	.zero		64


//--------------------- .nv.constant0._Z19pad4D_kernel4_pc04xPKfiiiPfiiii --------------------------
	.section	.nv.constant0._Z19pad4D_kernel4_pc04xPKfiiiPfiiii,"a",@progbits
	.sectionflags	@""
	.align	4
.nv.constant0._Z19pad4D_kernel4_pc04xPKfiiiPfiiii:
	.zero		944


//--------------------- .nv.constant0._Z13pad4D_kernel4PKfiiiPfiiii --------------------------
	.section	.nv.constant0._Z13pad4D_kernel4PKfiiiPfiiii,"a",@progbits
	.sectionflags	@""
	.align	4
.nv.constant0._Z13pad4D_kernel4PKfiiiPfiiii:
	.zero		944


//--------------------- SYMBOLS --------------------------

	.type		.nv.reservedSmem.offset0,@object
	.size		.nv.reservedSmem.offset0,0x4
